//
// Generated by NVIDIA NVVM Compiler
//
// Compiler Build ID: CL-36424714
// Cuda compilation tools, release 13.0, V13.0.88
// Based on NVVM 20.0.0
//

.version 9.0
.target sm_100
.address_size 64

	// .globl	_Z6matmulPiS_S_i

.visible .entry _Z6matmulPiS_S_i(
	.param .u64 .ptr .align 1 _Z6matmulPiS_S_i_param_0,
	.param .u64 .ptr .align 1 _Z6matmulPiS_S_i_param_1,
	.param .u64 .ptr .align 1 _Z6matmulPiS_S_i_param_2,
	.param .u32 _Z6matmulPiS_S_i_param_3
)
{
	.reg .pred 	%p<12>;
	.reg .b32 	%r<97>;
	.reg .b64 	%rd<66>;

	ld.param.u64 	%rd15, [_Z6matmulPiS_S_i_param_0];
	ld.param.u64 	%rd16, [_Z6matmulPiS_S_i_param_1];
	ld.param.u64 	%rd14, [_Z6matmulPiS_S_i_param_2];
	ld.param.u32 	%r25, [_Z6matmulPiS_S_i_param_3];
	cvta.to.global.u64 	%rd1, %rd16;
	cvta.to.global.u64 	%rd2, %rd15;
	mov.u32 	%r26, %ctaid.x;
	mov.u32 	%r27, %ntid.x;
	mov.u32 	%r28, %tid.x;
	mad.lo.s32 	%r1, %r26, %r27, %r28;
	mov.u32 	%r29, %ctaid.y;
	mov.u32 	%r30, %ntid.y;
	mov.u32 	%r31, %tid.y;
	mad.lo.s32 	%r32, %r29, %r30, %r31;
	max.s32 	%r33, %r1, %r32;
	setp.ge.s32 	%p1, %r33, %r25;
	setp.lt.s32 	%p2, %r25, 1;
	or.pred  	%p3, %p1, %p2;
	@%p3 bra 	$L__BB0_12;
	cvta.to.global.u64 	%rd17, %rd14;
	mul.lo.s32 	%r3, %r25, %r32;
	add.s32 	%r35, %r3, %r1;
	mul.wide.s32 	%rd18, %r35, 4;
	add.s64 	%rd3, %rd17, %rd18;
	and.b32  	%r4, %r25, 7;
	setp.lt.u32 	%p4, %r25, 8;
	mov.b32 	%r91, 0;
	mov.u32 	%r94, %r91;
	@%p4 bra 	$L__BB0_4;
	and.b32  	%r37, %r25, 2147483640;
	neg.s32 	%r89, %r37;
	mul.wide.u32 	%rd19, %r25, 4;
	add.s64 	%rd4, %rd1, %rd19;
	mul.wide.u32 	%rd20, %r25, 8;
	add.s64 	%rd5, %rd1, %rd20;
	mul.wide.u32 	%rd21, %r25, 12;
	add.s64 	%rd6, %rd1, %rd21;
	mul.wide.u32 	%rd22, %r25, 16;
	add.s64 	%rd7, %rd1, %rd22;
	mul.wide.u32 	%rd23, %r25, 20;
	add.s64 	%rd8, %rd1, %rd23;
	mul.wide.u32 	%rd24, %r25, 24;
	add.s64 	%rd9, %rd1, %rd24;
	mul.wide.u32 	%rd25, %r25, 28;
	add.s64 	%rd10, %rd1, %rd25;
	mul.wide.u32 	%rd26, %r3, 4;
	add.s64 	%rd27, %rd26, %rd2;
	add.s64 	%rd65, %rd27, 16;
	mov.b32 	%r91, 0;
	mov.u32 	%r88, %r1;
$L__BB0_3:
	.pragma "nounroll";
	and.b32  	%r94, %r25, 2147483640;
	mul.wide.s32 	%rd28, %r88, 4;
	add.s64 	%rd29, %rd4, %rd28;
	add.s64 	%rd30, %rd5, %rd28;
	add.s64 	%rd31, %rd6, %rd28;
	add.s64 	%rd32, %rd7, %rd28;
	add.s64 	%rd33, %rd8, %rd28;
	add.s64 	%rd34, %rd9, %rd28;
	add.s64 	%rd35, %rd10, %rd28;
	add.s64 	%rd36, %rd1, %rd28;
	ld.global.u32 	%r38, [%rd65+-16];
	ld.global.u32 	%r39, [%rd36];
	mad.lo.s32 	%r40, %r39, %r38, %r91;
	st.global.u32 	[%rd3], %r40;
	ld.global.u32 	%r41, [%rd65+-12];
	ld.global.u32 	%r42, [%rd29];
	mad.lo.s32 	%r43, %r42, %r41, %r40;
	st.global.u32 	[%rd3], %r43;
	ld.global.u32 	%r44, [%rd65+-8];
	ld.global.u32 	%r45, [%rd30];
	mad.lo.s32 	%r46, %r45, %r44, %r43;
	st.global.u32 	[%rd3], %r46;
	ld.global.u32 	%r47, [%rd65+-4];
	ld.global.u32 	%r48, [%rd31];
	mad.lo.s32 	%r49, %r48, %r47, %r46;
	st.global.u32 	[%rd3], %r49;
	ld.global.u32 	%r50, [%rd65];
	ld.global.u32 	%r51, [%rd32];
	mad.lo.s32 	%r52, %r51, %r50, %r49;
	st.global.u32 	[%rd3], %r52;
	ld.global.u32 	%r53, [%rd65+4];
	ld.global.u32 	%r54, [%rd33];
	mad.lo.s32 	%r55, %r54, %r53, %r52;
	st.global.u32 	[%rd3], %r55;
	ld.global.u32 	%r56, [%rd65+8];
	ld.global.u32 	%r57, [%rd34];
	mad.lo.s32 	%r58, %r57, %r56, %r55;
	st.global.u32 	[%rd3], %r58;
	ld.global.u32 	%r59, [%rd65+12];
	ld.global.u32 	%r60, [%rd35];
	mad.lo.s32 	%r91, %r60, %r59, %r58;
	st.global.u32 	[%rd3], %r91;
	add.s32 	%r89, %r89, 8;
	shl.b32 	%r61, %r25, 3;
	add.s32 	%r88, %r88, %r61;
	add.s64 	%rd65, %rd65, 32;
	setp.ne.s32 	%p5, %r89, 0;
	@%p5 bra 	$L__BB0_3;
$L__BB0_4:
	setp.eq.s32 	%p6, %r4, 0;
	@%p6 bra 	$L__BB0_12;
	and.b32  	%r15, %r25, 3;
	setp.lt.u32 	%p7, %r4, 4;
	@%p7 bra 	$L__BB0_7;
	add.s32 	%r62, %r94, %r3;
	mul.wide.u32 	%rd37, %r62, 4;
	add.s64 	%rd38, %rd2, %rd37;
	ld.global.u32 	%r63, [%rd38];
	mad.lo.s32 	%r64, %r94, %r25, %r1;
	mul.wide.s32 	%rd39, %r64, 4;
	add.s64 	%rd40, %rd1, %rd39;
	ld.global.u32 	%r65, [%rd40];
	mad.lo.s32 	%r66, %r65, %r63, %r91;
	st.global.u32 	[%rd3], %r66;
	cvt.u64.u32 	%rd41, %r3;
	cvt.u64.u32 	%rd42, %r94;
	add.s64 	%rd43, %rd42, %rd41;
	shl.b64 	%rd44, %rd43, 2;
	add.s64 	%rd45, %rd2, %rd44;
	ld.global.u32 	%r67, [%rd45+4];
	mul.wide.u32 	%rd46, %r25, 4;
	add.s64 	%rd47, %rd40, %rd46;
	ld.global.u32 	%r68, [%rd47];
	mad.lo.s32 	%r69, %r68, %r67, %r66;
	st.global.u32 	[%rd3], %r69;
	ld.global.u32 	%r70, [%rd45+8];
	add.s64 	%rd48, %rd47, %rd46;
	ld.global.u32 	%r71, [%rd48];
	mad.lo.s32 	%r72, %r71, %r70, %r69;
	st.global.u32 	[%rd3], %r72;
	ld.global.u32 	%r73, [%rd45+12];
	add.s64 	%rd49, %rd48, %rd46;
	ld.global.u32 	%r74, [%rd49];
	mad.lo.s32 	%r91, %r74, %r73, %r72;
	st.global.u32 	[%rd3], %r91;
	add.s32 	%r94, %r94, 4;
$L__BB0_7:
	setp.eq.s32 	%p8, %r15, 0;
	@%p8 bra 	$L__BB0_12;
	setp.eq.s32 	%p9, %r15, 1;
	@%p9 bra 	$L__BB0_10;
	add.s32 	%r75, %r94, %r3;
	mul.wide.u32 	%rd50, %r75, 4;
	add.s64 	%rd51, %rd2, %rd50;
	ld.global.u32 	%r76, [%rd51];
	mad.lo.s32 	%r77, %r94, %r25, %r1;
	mul.wide.s32 	%rd52, %r77, 4;
	add.s64 	%rd53, %rd1, %rd52;
	ld.global.u32 	%r78, [%rd53];
	mad.lo.s32 	%r79, %r78, %r76, %r91;
	st.global.u32 	[%rd3], %r79;
	cvt.u64.u32 	%rd54, %r3;
	cvt.u64.u32 	%rd55, %r94;
	add.s64 	%rd56, %rd55, %rd54;
	shl.b64 	%rd57, %rd56, 2;
	add.s64 	%rd58, %rd2, %rd57;
	ld.global.u32 	%r80, [%rd58+4];
	mul.wide.u32 	%rd59, %r25, 4;
	add.s64 	%rd60, %rd53, %rd59;
	ld.global.u32 	%r81, [%rd60];
	mad.lo.s32 	%r91, %r81, %r80, %r79;
	st.global.u32 	[%rd3], %r91;
	add.s32 	%r94, %r94, 2;
$L__BB0_10:
	and.b32  	%r82, %r25, 1;
	setp.eq.b32 	%p10, %r82, 1;
	not.pred 	%p11, %p10;
	@%p11 bra 	$L__BB0_12;
	add.s32 	%r83, %r94, %r3;
	mul.wide.u32 	%rd61, %r83, 4;
	add.s64 	%rd62, %rd2, %rd61;
	ld.global.u32 	%r84, [%rd62];
	mad.lo.s32 	%r85, %r94, %r25, %r1;
	mul.wide.s32 	%rd63, %r85, 4;
	add.s64 	%rd64, %rd1, %rd63;
	ld.global.u32 	%r86, [%rd64];
	mad.lo.s32 	%r87, %r86, %r84, %r91;
	st.global.u32 	[%rd3], %r87;
$L__BB0_12:
	ret;

}


// ===== COMPILED SASS (sm_100) =====

	.target	sm_100

	.elftype	@"ET_EXEC"


//--------------------- .note.nv.tkinfo           --------------------------
	.section	.note.nv.tkinfo,"",@"SHT_NOTE"
	.sectionflags	@"SHF_NOTE_NV_TKINFO"
	.tkinfo
        /*0018*/ 	.word	0x00000002
        /*0030*/ 	.string	""
        /*0030*/ 	.string	"ptxas"
        /*0030*/ 	.string	"Cuda compilation tools, release 13.0, V13.0.88"
        /*0030*/ 	.string	"Build cuda_13.0.r13.0/compiler.36424714_0"
        /*0030*/ 	.string	"-arch sm_100 -m 64 "



//--------------------- .note.nv.cuinfo           --------------------------
	.section	.note.nv.cuinfo,"",@"SHT_NOTE"
	.sectionflags	@"SHF_NOTE_NV_CUINFO"
        /*0018*/ 	.short	0x0002
        /*001a*/ 	.short	0x0064
        /*001c*/ 	.short	0x0082
	.zero		2


//--------------------- .nv.info                  --------------------------
	.section	.nv.info,"",@"SHT_CUDA_INFO"
	.align	4


	//----- nvinfo : EIATTR_REGCOUNT
	.align		4
        /*0000*/ 	.byte	0x04, 0x2f
        /*0002*/ 	.short	(.L_1 - .L_0)
	.align		4
.L_0:
        /*0004*/ 	.word	index@(_Z6matmulPiS_S_i)
        /*0008*/ 	.word	0x00000018


	//----- nvinfo : EIATTR_FRAME_SIZE
	.align		4
.L_1:
        /*000c*/ 	.byte	0x04, 0x11
        /*000e*/ 	.short	(.L_3 - .L_2)
	.align		4
.L_2:
        /*0010*/ 	.word	index@(_Z6matmulPiS_S_i)
        /*0014*/ 	.word	0x00000000


	//----- nvinfo : EIATTR_MIN_STACK_SIZE
	.align		4
.L_3:
        /*0018*/ 	.byte	0x04, 0x12
        /*001a*/ 	.short	(.L_5 - .L_4)
	.align		4
.L_4:
        /*001c*/ 	.word	index@(_Z6matmulPiS_S_i)
        /*0020*/ 	.word	0x00000000
.L_5:


//--------------------- .nv.compat                --------------------------
	.section	.nv.compat,"",@"SHT_CUDA_COMPAT_INFO"
	.align	4
        /*0000*/ 	.byte	0x02, 0x09, 0x00, 0x00, 0x02, 0x02, 0x01, 0x00, 0x02, 0x05, 0x05, 0x00, 0x03, 0x07, 0x01, 0x01
        /*0010*/ 	.byte	0x02, 0x03, 0x00, 0x00, 0x02, 0x06, 0x01, 0x00, 0x04, 0x0b, 0x08, 0x00, 0x09, 0x00, 0x00, 0x00
        /*0020*/ 	.byte	0x00, 0x00, 0x00, 0x00


//--------------------- .nv.info._Z6matmulPiS_S_i --------------------------
	.section	.nv.info._Z6matmulPiS_S_i,"",@"SHT_CUDA_INFO"
	.sectionflags	@""
	.align	4


	//----- nvinfo : EIATTR_CUDA_API_VERSION
	.align		4
        /*0000*/ 	.byte	0x04, 0x37
        /*0002*/ 	.short	(.L_7 - .L_6)
.L_6:
        /*0004*/ 	.word	0x00000082


	//----- nvinfo : EIATTR_KPARAM_INFO
	.align		4
.L_7:
        /*0008*/ 	.byte	0x04, 0x17
        /*000a*/ 	.short	(.L_9 - .L_8)
.L_8:
        /*000c*/ 	.word	0x00000000
        /*0010*/ 	.short	0x0003
        /*0012*/ 	.short	0x0018
        /*0014*/ 	.byte	0x00, 0xf0, 0x11, 0x00


	//----- nvinfo : EIATTR_KPARAM_INFO
	.align		4
.L_9:
        /*0018*/ 	.byte	0x04, 0x17
        /*001a*/ 	.short	(.L_11 - .L_10)
.L_10:
        /*001c*/ 	.word	0x00000000
        /*0020*/ 	.short	0x0002
        /*0022*/ 	.short	0x0010
        /*0024*/ 	.byte	0x00, 0xf5, 0x21, 0x00


	//----- nvinfo : EIATTR_KPARAM_INFO
	.align		4
.L_11:
        /*0028*/ 	.byte	0x04, 0x17
        /*002a*/ 	.short	(.L_13 - .L_12)
.L_12:
        /*002c*/ 	.word	0x00000000
        /*0030*/ 	.short	0x0001
        /*0032*/ 	.short	0x0008
        /*0034*/ 	.byte	0x00, 0xf5, 0x21, 0x00


	//----- nvinfo : EIATTR_KPARAM_INFO
	.align		4
.L_13:
        /*0038*/ 	.byte	0x04, 0x17
        /*003a*/ 	.short	(.L_15 - .L_14)
.L_14:
        /*003c*/ 	.word	0x00000000
        /*0040*/ 	.short	0x0000
        /*0042*/ 	.short	0x0000
        /*0044*/ 	.byte	0x00, 0xf5, 0x21, 0x00


	//----- nvinfo : EIATTR_SPARSE_MMA_MASK
	.align		4
.L_15:
        /*0048*/ 	.byte	0x03, 0x50
        /*004a*/ 	.short	0x0000


	//----- nvinfo : EIATTR_MAXREG_COUNT
	.align		4
        /*004c*/ 	.byte	0x03, 0x1b
        /*004e*/ 	.short	0x00ff


	//----- nvinfo : EIATTR_MERCURY_ISA_VERSION
	.align		4
        /*0050*/ 	.byte	0x03, 0x5f
        /*0052*/ 	.short	0x0101


	//----- nvinfo : EIATTR_VRC_CTA_INIT_COUNT
	.align		4
        /*0054*/ 	.byte	0x02, 0x4a
	.zero		1
	.zero		1


	//----- nvinfo : EIATTR_EXIT_INSTR_OFFSETS
	.align		4
        /*0058*/ 	.byte	0x04, 0x1c
        /*005a*/ 	.short	(.L_17 - .L_16)


	//   ....[0]....
.L_16:
        /*005c*/ 	.word	0x000000e0


	//   ....[1]....
        /*0060*/ 	.word	0x00000660


	//   ....[2]....
        /*0064*/ 	.word	0x000008d0


	//   ....[3]....
        /*0068*/ 	.word	0x00000a90


	//   ....[4]....
        /*006c*/ 	.word	0x00000b40


	//----- nvinfo : EIATTR_CBANK_PARAM_SIZE
	.align		4
.L_17:
        /*0070*/ 	.byte	0x03, 0x19
        /*0072*/ 	.short	0x001c


	//----- nvinfo : EIATTR_PARAM_CBANK
	.align		4
        /*0074*/ 	.byte	0x04, 0x0a
        /*0076*/ 	.short	(.L_19 - .L_18)
	.align		4
.L_18:
        /*0078*/ 	.word	index@(.nv.constant0._Z6matmulPiS_S_i)
        /*007c*/ 	.short	0x0380
        /*007e*/ 	.short	0x001c


	//----- nvinfo : EIATTR_SW_WAR
	.align		4
.L_19:
        /*0080*/ 	.byte	0x04, 0x36
        /*0082*/ 	.short	(.L_21 - .L_20)
.L_20:
        /*0084*/ 	.word	0x00000008
.L_21:


//--------------------- .nv.callgraph             --------------------------
	.section	.nv.callgraph,"",@"SHT_CUDA_CALLGRAPH"
	.align	4
	.sectionentsize	8
	.align		4
        /*0000*/ 	.word	0x00000000
	.align		4
        /*0004*/ 	.word	0xffffffff
	.align		4
        /*0008*/ 	.word	0x00000000
	.align		4
        /*000c*/ 	.word	0xfffffffe
	.align		4
        /*0010*/ 	.word	0x00000000
	.align		4
        /*0014*/ 	.word	0xfffffffd
	.align		4
        /*0018*/ 	.word	0x00000000
	.align		4
        /*001c*/ 	.word	0xfffffffc


//--------------------- .text._Z6matmulPiS_S_i    --------------------------
	.section	.text._Z6matmulPiS_S_i,"ax",@progbits
	.align	128
        .global         _Z6matmulPiS_S_i
        .type           _Z6matmulPiS_S_i,@function
        .size           _Z6matmulPiS_S_i,(.L_x_5 - _Z6matmulPiS_S_i)
        .other          _Z6matmulPiS_S_i,@"STO_CUDA_ENTRY STV_DEFAULT"
_Z6matmulPiS_S_i:
.text._Z6matmulPiS_S_i:
[----:B------:R-:W-:Y:S01]  /*0000*/  LDC R1, c[0x0][0x37c] ;  /* 0x0000df00ff017b82 */ /* 0x000fe20000000800 */
[----:B------:R-:W0:Y:S07]  /*0010*/  S2R R3, SR_TID.X ;  /* 0x0000000000037919 */ /* 0x000e2e0000002100 */
[----:B------:R-:W0:Y:S01]  /*0020*/  LDC R0, c[0x0][0x360] ;  /* 0x0000d800ff007b82 */ /* 0x000e220000000800 */
[----:B------:R-:W1:Y:S01]  /*0030*/  LDCU UR18, c[0x0][0x398] ;  /* 0x00007300ff1277ac */ /* 0x000e620008000800 */
[----:B------:R-:W2:Y:S06]  /*0040*/  S2R R2, SR_TID.Y ;  /* 0x0000000000027919 */ /* 0x000eac0000002200 */
[----:B------:R-:W0:Y:S08]  /*0050*/  S2UR UR4, SR_CTAID.X ;  /* 0x00000000000479c3 */ /* 0x000e300000002500 */
[----:B------:R-:W2:Y:S01]  /*0060*/  S2UR UR5, SR_CTAID.Y ;  /* 0x00000000000579c3 */ /* 0x000ea20000002600 */
[----:B-1----:R-:W-:-:S07]  /*0070*/  UISETP.GE.AND UP0, UPT, UR18, 0x1, UPT ;  /* 0x000000011200788c */ /* 0x002fce000bf06270 */
[----:B------:R-:W2:Y:S01]  /*0080*/  LDC R5, c[0x0][0x364] ;  /* 0x0000d900ff057b82 */ /* 0x000ea20000000800 */
[----:B------:R-:W-:Y:S01]  /*0090*/  PLOP3.LUT P0, PT, PT, PT, UP0, 0x80, 0x8 ;  /* 0x000000000008781c */ /* 0x000fe20003f0f008 */
[----:B0-----:R-:W-:Y:S02]  /*00a0*/  IMAD R0, R0, UR4, R3 ;  /* 0x0000000400007c24 */ /* 0x001fe4000f8e0203 */
[----:B--2---:R-:W-:-:S05]  /*00b0*/  IMAD R5, R5, UR5, R2 ;  /* 0x0000000505057c24 */ /* 0x004fca000f8e0202 */
[----:B------:R-:W-:-:S04]  /*00c0*/  VIMNMX R2, PT, PT, R0, R5, !PT ;  /* 0x0000000500027248 */ /* 0x000fc80007fe0100 */
[----:B------:R-:W-:-:S13]  /*00d0*/  ISETP.GE.OR P0, PT, R2, UR18, !P0 ;  /* 0x0000001202007c0c */ /* 0x000fda000c706670 */
[----:B------:R-:W-:Y:S05]  /*00e0*/  @P0 EXIT ;  /* 0x000000000000094d */ /* 0x000fea0003800000 */
[----:B------:R-:W0:Y:S01]  /*00f0*/  LDC.64 R2, c[0x0][0x390] ;  /* 0x0000e400ff027b82 */ /* 0x000e220000000a00 */
[----:B------:R-:W-:Y:S01]  /*0100*/  IMAD R5, R5, UR18, RZ ;  /* 0x0000001205057c24 */ /* 0x000fe2000f8e02ff */
[----:B------:R-:W-:Y:S01]  /*0110*/  UISETP.GE.U32.AND UP0, UPT, UR18, 0x8, UPT ;  /* 0x000000081200788c */ /* 0x000fe2000bf06070 */
[----:B------:R-:W-:Y:S01]  /*0120*/  MOV R4, RZ ;  /* 0x000000ff00047202 */ /* 0x000fe20000000f00 */
[----:B------:R-:W1:Y:S02]  /*0130*/  LDCU.64 UR16, c[0x0][0x358] ;  /* 0x00006b00ff1077ac */ /* 0x000e640008000a00 */
[----:B------:R-:W-:-:S05]  /*0140*/  IADD3 R7, PT, PT, R0, R5, RZ ;  /* 0x0000000500077210 */ /* 0x000fca0007ffe0ff */
[----:B0-----:R-:W-:-:S04]  /*0150*/  IMAD.WIDE R2, R7, 0x4, R2 ;  /* 0x0000000407027825 */ /* 0x001fc800078e0202 */
[----:B------:R-:W-:Y:S01]  /*0160*/  HFMA2 R7, -RZ, RZ, 0, 0 ;  /* 0x00000000ff077431 */ /* 0x000fe200000001ff */
[----:B-1----:R-:W-:Y:S06]  /*0170*/  BRA.U !UP0, `(.L_x_0) ;  /* 0x0000000508307547 */ /* 0x002fec000b800000 */
[----:B------:R-:W0:Y:S01]  /*0180*/  LDCU.128 UR20, c[0x0][0x380] ;  /* 0x00007000ff1477ac */ /* 0x000e220008000c00 */
[----:B------:R-:W-:Y:S01]  /*0190*/  MOV R4, R0 ;  /* 0x0000000000047202 */ /* 0x000fe20000000f00 */
[----:B------:R-:W-:-:S04]  /*01a0*/  ULOP3.LUT UR4, UR18, 0x7ffffff8, URZ, 0xc0, !UPT ;  /* 0x7ffffff812047892 */ /* 0x000fc8000f8ec0ff */
[----:B------:R-:W-:Y:S01]  /*01b0*/  UIADD3 UR4, UPT, UPT, -UR4, URZ, URZ ;  /* 0x000000ff04047290 */ /* 0x000fe2000fffe1ff */
[----:B0-----:R-:W-:Y:S01]  /*01c0*/  MOV R6, UR20 ;  /* 0x0000001400067c02 */ /* 0x001fe20008000f00 */
[----:B------:R-:W-:Y:S01]  /*01d0*/  UIMAD.WIDE.U32 UR6, UR18, 0xc, UR22 ;  /* 0x0000000c120678a5 */ /* 0x000fe2000f8e0016 */
[----:B------:R-:W-:Y:S01]  /*01e0*/  MOV R7, UR21 ;  /* 0x0000001500077c02 */ /* 0x000fe20008000f00 */
[----:B------:R-:W-:Y:S02]  /*01f0*/  UIMAD.WIDE.U32 UR8, UR18, 0x10, UR22 ;  /* 0x00000010120878a5 */ /* 0x000fe4000f8e0016 */
[----:B------:R-:W-:Y:S01]  /*0200*/  UIMAD.WIDE.U32 UR10, UR18, 0x14, UR22 ;  /* 0x00000014120a78a5 */ /* 0x000fe2000f8e0016 */
[----:B------:R-:W-:Y:S01]  /*0210*/  IMAD.WIDE.U32 R6, R5, 0x4, R6 ;  /* 0x0000000405067825 */ /* 0x000fe200078e0006 */
[----:B------:R-:W-:Y:S02]  /*0220*/  UIMAD.WIDE.U32 UR12, UR18, 0x18, UR22 ;  /* 0x00000018120c78a5 */ /* 0x000fe4000f8e0016 */
[----:B------:R-:W-:Y:S01]  /*0230*/  UIMAD.WIDE.U32 UR14, UR18, 0x1c, UR22 ;  /* 0x0000001c120e78a5 */ /* 0x000fe2000f8e0016 */
[----:B------:R-:W-:-:S04]  /*0240*/  IADD3 R6, P0, PT, R6, 0x10, RZ ;  /* 0x0000001006067810 */ /* 0x000fc80007f1e0ff */
[----:B------:R-:W-:Y:S02]  /*0250*/  IADD3.X R9, PT, PT, RZ, R7, RZ, P0, !PT ;  /* 0x00000007ff097210 */ /* 0x000fe400007fe4ff */
[----:B------:R-:W-:-:S07]  /*0260*/  MOV R7, RZ ;  /* 0x000000ff00077202 */ /* 0x000fce0000000f00 */
.L_x_1:
[----:B------:R-:W-:Y:S01]  /*0270*/  HFMA2 R11, -RZ, RZ, 0, 2.384185791015625e-07 ;  /* 0x00000004ff0b7431 */ /* 0x000fe200000001ff */
[----:B------:R-:W-:-:S05]  /*0280*/  MOV R8, R6 ;  /* 0x0000000600087202 */ /* 0x000fca0000000f00 */
[----:B------:R-:W2:Y:S01]  /*0290*/  LDG.E R6, desc[UR16][R8.64+-0x10] ;  /* 0xfffff01008067981 */ /* 0x000ea2000c1e1900 */
[----:B------:R-:W-:-:S06]  /*02a0*/  IMAD.WIDE R10, R4, R11, UR22 ;  /* 0x00000016040a7e25 */ /* 0x000fcc000f8e020b */
[----:B------:R-:W2:Y:S01]  /*02b0*/  LDG.E R10, desc[UR16][R10.64] ;  /* 0x000000100a0a7981 */ /* 0x000ea2000c1e1900 */
[----:B------:R-:W-:-:S06]  /*02c0*/  UIMAD.WIDE.U32 UR20, UR18, 0x4, UR22 ;  /* 0x00000004121478a5 */ /* 0x000fcc000f8e0016 */
[----:B------:R-:W-:Y:S01]  /*02d0*/  MOV R13, UR21 ;  /* 0x00000015000d7c02 */ /* 0x000fe20008000f00 */
[----:B------:R-:W-:Y:S02]  /*02e0*/  IMAD.U32 R12, RZ, RZ, UR20 ;  /* 0x00000014ff0c7e24 */ /* 0x000fe4000f8e00ff */
[----:B--2---:R-:W-:Y:S02]  /*02f0*/  IMAD R15, R6, R10, R7 ;  /* 0x0000000a060f7224 */ /* 0x004fe400078e0207 */
[----:B0-----:R-:W-:-:S03]  /*0300*/  IMAD.WIDE R6, R4, 0x4, R12 ;  /* 0x0000000404067825 */ /* 0x001fc600078e020c */
[----:B------:R0:W-:Y:S04]  /*0310*/  STG.E desc[UR16][R2.64], R15 ;  /* 0x0000000f02007986 */ /* 0x0001e8000c101910 */
[----:B------:R-:W2:Y:S04]  /*0320*/  LDG.E R6, desc[UR16][R6.64] ;  /* 0x0000001006067981 */ /* 0x000ea8000c1e1900 */
[----:B------:R-:W2:Y:S01]  /*0330*/  LDG.E R14, desc[UR16][R8.64+-0xc] ;  /* 0xfffff410080e7981 */ /* 0x000ea2000c1e1900 */
[----:B------:R-:W-:-:S06]  /*0340*/  UIMAD.WIDE.U32 UR20, UR18, 0x8, UR22 ;  /* 0x00000008121478a5 */ /* 0x000fcc000f8e0016 */
[----:B------:R-:W-:Y:S02]  /*0350*/  MOV R12, UR20 ;  /* 0x00000014000c7c02 */ /* 0x000fe40008000f00 */
[----:B------:R-:W-:-:S03]  /*0360*/  MOV R13, UR21 ;  /* 0x00000015000d7c02 */ /* 0x000fc60008000f00 */
[----:B------:R-:W-:-:S04]  /*0370*/  IMAD.WIDE R10, R4, 0x4, R12 ;  /* 0x00000004040a7825 */ /* 0x000fc800078e020c */
[----:B--2---:R-:W-:-:S05]  /*0380*/  IMAD R17, R14, R6, R15 ;  /* 0x000000060e117224 */ /* 0x004fca00078e020f */
[----:B------:R-:W-:Y:S04]  /*0390*/  STG.E desc[UR16][R2.64], R17 ;  /* 0x0000001102007986 */ /* 0x000fe8000c101910 */
[----:B------:R-:W0:Y:S04]  /*03a0*/  LDG.E R10, desc[UR16][R10.64] ;  /* 0x000000100a0a7981 */ /* 0x000e28000c1e1900 */
[----:B------:R-:W0:Y:S01]  /*03b0*/  LDG.E R12, desc[UR16][R8.64+-0x8] ;  /* 0xfffff810080c7981 */ /* 0x000e22000c1e1900 */
[----:B------:R-:W-:-:S05]  /*03c0*/  HFMA2 R13, -RZ, RZ, 0, 2.384185791015625e-07 ;  /* 0x00000004ff0d7431 */ /* 0x000fca00000001ff */
[----:B------:R-:W-:-:S04]  /*03d0*/  IMAD.WIDE R6, R4, R13, UR6 ;  /* 0x0000000604067e25 */ /* 0x000fc8000f8e020d */
[----:B0-----:R-:W-:-:S05]  /*03e0*/  IMAD R15, R12, R10, R17 ;  /* 0x0000000a0c0f7224 */ /* 0x001fca00078e0211 */
[----:B------:R0:W-:Y:S04]  /*03f0*/  STG.E desc[UR16][R2.64], R15 ;  /* 0x0000000f02007986 */ /* 0x0001e8000c101910 */
[----:B------:R-:W2:Y:S04]  /*0400*/  LDG.E R6, desc[UR16][R6.64] ;  /* 0x0000001006067981 */ /* 0x000ea8000c1e1900 */
[----:B------:R-:W2:Y:S02]  /*0410*/  LDG.E R12, desc[UR16][R8.64+-0x4] ;  /* 0xfffffc10080c7981 */ /* 0x000ea4000c1e1900 */
[----:B--2---:R-:W-:-:S02]  /*0420*/  IMAD R19, R12, R6, R15 ;  /* 0x000000060c137224 */ /* 0x004fc400078e020f */
[----:B------:R-:W-:-:S03]  /*0430*/  IMAD.WIDE R12, R4, R13, UR8 ;  /* 0x00000008040c7e25 */ /* 0x000fc6000f8e020d */
[----:B------:R1:W-:Y:S04]  /*0440*/  STG.E desc[UR16][R2.64], R19 ;  /* 0x0000001302007986 */ /* 0x0003e8000c101910 */
[----:B------:R-:W2:Y:S04]  /*0450*/  LDG.E R12, desc[UR16][R12.64] ;  /* 0x000000100c0c7981 */ /* 0x000ea8000c1e1900 */
[----:B------:R-:W2:Y:S01]  /*0460*/  LDG.E R10, desc[UR16][R8.64] ;  /* 0x00000010080a7981 */ /* 0x000ea2000c1e1900 */
[----:B------:R-:W-:Y:S01]  /*0470*/  MOV R11, 0x4 ;  /* 0x00000004000b7802 */ /* 0x000fe20000000f00 */
[----:B0-----:R-:W-:-:S02]  /*0480*/  HFMA2 R15, -RZ, RZ, 0, 2.384185791015625e-07 ;  /* 0x00000004ff0f7431 */ /* 0x001fc400000001ff */
[----:B--2---:R-:W-:Y:S02]  /*0490*/  IMAD R17, R10, R12, R19 ;  /* 0x0000000c0a117224 */ /* 0x004fe400078e0213 */
[----:B------:R-:W-:-:S03]  /*04a0*/  IMAD.WIDE R10, R4, R11, UR10 ;  /* 0x0000000a040a7e25 */ /* 0x000fc6000f8e020b */
[----:B------:R0:W-:Y:S04]  /*04b0*/  STG.E desc[UR16][R2.64], R17 ;  /* 0x0000001102007986 */ /* 0x0001e8000c101910 */
[----:B------:R-:W2:Y:S04]  /*04c0*/  LDG.E R10, desc[UR16][R10.64] ;  /* 0x000000100a0a7981 */ /* 0x000ea8000c1e1900 */
[----:B------:R-:W2:Y:S01]  /*04d0*/  LDG.E R6, desc[UR16][R8.64+0x4] ;  /* 0x0000041008067981 */ /* 0x000ea2000c1e1900 */
[----:B------:R-:W-:-:S04]  /*04e0*/  IMAD.WIDE R14, R4, R15, UR12 ;  /* 0x0000000c040e7e25 */ /* 0x000fc8000f8e020f */
[----:B--2---:R-:W-:-:S05]  /*04f0*/  IMAD R21, R6, R10, R17 ;  /* 0x0000000a06157224 */ /* 0x004fca00078e0211 */
[----:B------:R0:W-:Y:S04]  /*0500*/  STG.E desc[UR16][R2.64], R21 ;  /* 0x0000001502007986 */ /* 0x0001e8000c101910 */
[----:B------:R-:W1:Y:S04]  /*0510*/  LDG.E R14, desc[UR16][R14.64] ;  /* 0x000000100e0e7981 */ /* 0x000e68000c1e1900 */
[----:B------:R-:W1:Y:S01]  /*0520*/  LDG.E R6, desc[UR16][R8.64+0x8] ;  /* 0x0000081008067981 */ /* 0x000e62000c1e1900 */
[----:B------:R-:W-:-:S04]  /*0530*/  IMAD.MOV.U32 R13, RZ, RZ, 0x4 ;  /* 0x00000004ff0d7424 */ /* 0x000fc800078e00ff */
[----:B------:R-:W-:-:S04]  /*0540*/  IMAD.WIDE R12, R4, R13, UR14 ;  /* 0x0000000e040c7e25 */ /* 0x000fc8000f8e020d */
[----:B-1----:R-:W-:-:S05]  /*0550*/  IMAD R19, R6, R14, R21 ;  /* 0x0000000e06137224 */ /* 0x002fca00078e0215 */
[----:B------:R0:W-:Y:S04]  /*0560*/  STG.E desc[UR16][R2.64], R19 ;  /* 0x0000001302007986 */ /* 0x0001e8000c101910 */
[----:B------:R-:W2:Y:S04]  /*0570*/  LDG.E R12, desc[UR16][R12.64] ;  /* 0x000000100c0c7981 */ /* 0x000ea8000c1e1900 */
[----:B------:R-:W2:Y:S01]  /*0580*/  LDG.E R6, desc[UR16][R8.64+0xc] ;  /* 0x00000c1008067981 */ /* 0x000ea2000c1e1900 */
[----:B------:R-:W-:-:S04]  /*0590*/  UIADD3 UR4, UPT, UPT, UR4, 0x8, URZ ;  /* 0x0000000804047890 */ /* 0x000fc8000fffe0ff */
[----:B------:R-:W-:Y:S01]  /*05a0*/  UISETP.NE.AND UP0, UPT, UR4, URZ, UPT ;  /* 0x000000ff0400728c */ /* 0x000fe2000bf05270 */
[----:B------:R-:W-:-:S04]  /*05b0*/  MOV R11, UR18 ;  /* 0x00000012000b7c02 */ /* 0x000fc80008000f00 */
[----:B------:R-:W-:Y:S01]  /*05c0*/  LEA R4, R11, R4, 0x3 ;  /* 0x000000040b047211 */ /* 0x000fe200078e18ff */
[----:B--2---:R-:W-:-:S05]  /*05d0*/  IMAD R7, R6, R12, R19 ;  /* 0x0000000c06077224 */ /* 0x004fca00078e0213 */
[----:B------:R0:W-:Y:S01]  /*05e0*/  STG.E desc[UR16][R2.64], R7 ;  /* 0x0000000702007986 */ /* 0x0001e2000c101910 */
[----:B------:R-:W-:-:S04]  /*05f0*/  IADD3 R6, P0, PT, R8, 0x20, RZ ;  /* 0x0000002008067810 */ /* 0x000fc80007f1e0ff */
[----:B------:R-:W-:Y:S01]  /*0600*/  IADD3.X R9, PT, PT, RZ, R9, RZ, P0, !PT ;  /* 0x00000009ff097210 */ /* 0x000fe200007fe4ff */
[----:B------:R-:W-:Y:S08]  /*0610*/  BRA.U UP0, `(.L_x_1) ;  /* 0xfffffffd00147547 */ /* 0x000ff0000b83ffff */
[----:B------:R-:W-:-:S06]  /*0620*/  ULOP3.LUT UR4, UR18, 0x7ffffff8, URZ, 0xc0, !UPT ;  /* 0x7ffffff812047892 */ /* 0x000fcc000f8ec0ff */
[----:B------:R-:W-:-:S07]  /*0630*/  MOV R4, UR4 ;  /* 0x0000000400047c02 */ /* 0x000fce0008000f00 */
.L_x_0:
[----:B------:R-:W-:-:S06]  /*0640*/  ULOP3.LUT UR4, UR18, 0x7, URZ, 0xc0, !UPT ;  /* 0x0000000712047892 */ /* 0x000fcc000f8ec0ff */
[----:B------:R-:W-:-:S13]  /*0650*/  ISETP.NE.AND P0, PT, RZ, UR4, PT ;  /* 0x00000004ff007c0c */ /* 0x000fda000bf05270 */
[----:B------:R-:W-:Y:S05]  /*0660*/  @!P0 EXIT ;  /* 0x000000000000894d */ /* 0x000fea0003800000 */
[----:B------:R-:W-:Y:S02]  /*0670*/  UISETP.GE.U32.AND UP0, UPT, UR4, 0x4, UPT ;  /* 0x000000040400788c */ /* 0x000fe4000bf06070 */
[----:B------:R-:W-:-:S07]  /*0680*/  ULOP3.LUT UR4, UR18, 0x3, URZ, 0xc0, !UPT ;  /* 0x0000000312047892 */ /* 0x000fce000f8ec0ff */
[----:B------:R-:W-:Y:S05]  /*0690*/  BRA.U !UP0, `(.L_x_2) ;  /* 0x0000000108887547 */ /* 0x000fea000b800000 */
[----:B------:R-:W1:Y:S01]  /*06a0*/  LDC.64 R10, c[0x0][0x380] ;  /* 0x0000e000ff0a7b82 */ /* 0x000e620000000a00 */
[----:B------:R-:W-:Y:S01]  /*06b0*/  IADD3 R9, PT, PT, R5, R4, RZ ;  /* 0x0000000405097210 */ /* 0x000fe20007ffe0ff */
[----:B------:R-:W-:Y:S01]  /*06c0*/  IMAD R15, R4, UR18, R0 ;  /* 0x00000012040f7c24 */ /* 0x000fe2000f8e0200 */
[----:B------:R-:W2:Y:S05]  /*06d0*/  LDCU.64 UR6, c[0x0][0x380] ;  /* 0x00007000ff0677ac */ /* 0x000eaa0008000a00 */
[----:B------:R-:W3:Y:S01]  /*06e0*/  LDC.64 R12, c[0x0][0x388] ;  /* 0x0000e200ff0c7b82 */ /* 0x000ee20000000a00 */
[----:B-1----:R-:W-:-:S06]  /*06f0*/  IMAD.WIDE.U32 R10, R9, 0x4, R10 ;  /* 0x00000004090a7825 */ /* 0x002fcc00078e000a */
[----:B------:R-:W4:Y:S01]  /*0700*/  LDG.E R10, desc[UR16][R10.64] ;  /* 0x000000100a0a7981 */ /* 0x000f22000c1e1900 */
[----:B---3--:R-:W-:-:S05]  /*0710*/  IMAD.WIDE R12, R15, 0x4, R12 ;  /* 0x000000040f0c7825 */ /* 0x008fca00078e020c */
[----:B------:R-:W4:Y:S01]  /*0720*/  LDG.E R6, desc[UR16][R12.64] ;  /* 0x000000100c067981 */ /* 0x000f22000c1e1900 */
[----:B------:R-:W-:Y:S02]  /*0730*/  IADD3 R9, P0, PT, R5, R4, RZ ;  /* 0x0000000405097210 */ /* 0x000fe40007f1e0ff */
[----:B0-----:R-:W-:Y:S02]  /*0740*/  MOV R17, UR18 ;  /* 0x0000001200117c02 */ /* 0x001fe40008000f00 */
[----:B------:R-:W-:Y:S02]  /*0750*/  IADD3.X R14, PT, PT, RZ, RZ, RZ, P0, !PT ;  /* 0x000000ffff0e7210 */ /* 0x000fe400007fe4ff */
[----:B--2---:R-:W-:-:S04]  /*0760*/  LEA R8, P0, R9, UR6, 0x2 ;  /* 0x0000000609087c11 */ /* 0x004fc8000f8010ff */
[----:B------:R-:W-:Y:S01]  /*0770*/  LEA.HI.X R9, R9, UR7, R14, 0x2, P0 ;  /* 0x0000000709097c11 */ /* 0x000fe200080f140e */
[----:B----4-:R-:W-:Y:S02]  /*0780*/  IMAD R15, R10, R6, R7 ;  /* 0x000000060a0f7224 */ /* 0x010fe400078e0207 */
[----:B------:R-:W-:-:S03]  /*0790*/  IMAD.WIDE.U32 R6, R17, 0x4, R12 ;  /* 0x0000000411067825 */ /* 0x000fc600078e000c */
[----:B------:R1:W-:Y:S04]  /*07a0*/  STG.E desc[UR16][R2.64], R15 ;  /* 0x0000000f02007986 */ /* 0x0003e8000c101910 */
[----:B------:R-:W2:Y:S04]  /*07b0*/  LDG.E R11, desc[UR16][R6.64] ;  /* 0x00000010060b7981 */ /* 0x000ea8000c1e1900 */
[----:B------:R-:W2:Y:S01]  /*07c0*/  LDG.E R10, desc[UR16][R8.64+0x4] ;  /* 0x00000410080a7981 */ /* 0x000ea2000c1e1900 */
[----:B------:R-:W-:Y:S02]  /*07d0*/  IMAD.U32 R13, RZ, RZ, UR18 ;  /* 0x00000012ff0d7e24 */ /* 0x000fe4000f8e00ff */
[----:B--2---:R-:W-:-:S02]  /*07e0*/  IMAD R17, R10, R11, R15 ;  /* 0x0000000b0a117224 */ /* 0x004fc400078e020f */
[----:B------:R-:W-:-:S03]  /*07f0*/  IMAD.WIDE.U32 R10, R13, 0x4, R6 ;  /* 0x000000040d0a7825 */ /* 0x000fc600078e0006 */
[----:B------:R1:W-:Y:S04]  /*0800*/  STG.E desc[UR16][R2.64], R17 ;  /* 0x0000001102007986 */ /* 0x0003e8000c101910 */
[----:B------:R-:W2:Y:S04]  /*0810*/  LDG.E R13, desc[UR16][R10.64] ;  /* 0x000000100a0d7981 */ /* 0x000ea8000c1e1900 */
[----:B------:R-:W2:Y:S01]  /*0820*/  LDG.E R12, desc[UR16][R8.64+0x8] ;  /* 0x00000810080c7981 */ /* 0x000ea2000c1e1900 */
[----:B------:R-:W-:Y:S01]  /*0830*/  MOV R21, UR18 ;  /* 0x0000001200157c02 */ /* 0x000fe20008000f00 */
[----:B--2---:R-:W-:-:S04]  /*0840*/  IMAD R19, R12, R13, R17 ;  /* 0x0000000d0c137224 */ /* 0x004fc800078e0211 */
[----:B------:R-:W-:Y:S01]  /*0850*/  IMAD.WIDE.U32 R12, R21, 0x4, R10 ;  /* 0x00000004150c7825 */ /* 0x000fe200078e000a */
[----:B------:R1:W-:Y:S04]  /*0860*/  STG.E desc[UR16][R2.64], R19 ;  /* 0x0000001302007986 */ /* 0x0003e8000c101910 */
[----:B------:R-:W2:Y:S04]  /*0870*/  LDG.E R6, desc[UR16][R8.64+0xc] ;  /* 0x00000c1008067981 */ /* 0x000ea8000c1e1900 */
[----:B------:R-:W2:Y:S01]  /*0880*/  LDG.E R12, desc[UR16][R12.64] ;  /* 0x000000100c0c7981 */ /* 0x000ea2000c1e1900 */
[----:B------:R-:W-:Y:S01]  /*0890*/  IADD3 R4, PT, PT, R4, 0x4, RZ ;  /* 0x0000000404047810 */ /* 0x000fe20007ffe0ff */
[----:B--2---:R-:W-:-:S05]  /*08a0*/  IMAD R7, R6, R12, R19 ;  /* 0x0000000c06077224 */ /* 0x004fca00078e0213 */
[----:B------:R1:W-:Y:S02]  /*08b0*/  STG.E desc[UR16][R2.64], R7 ;  /* 0x0000000702007986 */ /* 0x0003e4000c101910 */
.L_x_2:
[----:B------:R-:W-:-:S13]  /*08c0*/  ISETP.NE.AND P0, PT, RZ, UR4, PT ;  /* 0x00000004ff007c0c */ /* 0x000fda000bf05270 */
[----:B------:R-:W-:Y:S05]  /*08d0*/  @!P0 EXIT ;  /* 0x000000000000894d */ /* 0x000fea0003800000 */
[----:B------:R-:W-:-:S09]  /*08e0*/  UISETP.NE.AND UP0, UPT, UR4, 0x1, UPT ;  /* 0x000000010400788c */ /* 0x000fd2000bf05270 */
[----:B------:R-:W-:Y:S05]  /*08f0*/  BRA.U !UP0, `(.L_x_3) ;  /* 0x0000000108587547 */ /* 0x000fea000b800000 */
[----:B------:R-:W2:Y:S01]  /*0900*/  LDC.64 R8, c[0x0][0x380] ;  /* 0x0000e000ff087b82 */ /* 0x000ea20000000a00 */
[----:B------:R-:W-:Y:S01]  /*0910*/  IADD3 R11, PT, PT, R5, R4, RZ ;  /* 0x00000004050b7210 */ /* 0x000fe20007ffe0ff */
[----:B-1----:R-:W-:Y:S01]  /*0920*/  IMAD R15, R4, UR18, R0 ;  /* 0x00000012040f7c24 */ /* 0x002fe2000f8e0200 */
[----:B------:R-:W1:Y:S05]  /*0930*/  LDCU.64 UR4, c[0x0][0x380] ;  /* 0x00007000ff0477ac */ /* 0x000e6a0008000a00 */
[----:B------:R-:W3:Y:S01]  /*0940*/  LDC.64 R12, c[0x0][0x388] ;  /* 0x0000e200ff0c7b82 */ /* 0x000ee20000000a00 */
[----:B--2---:R-:W-:-:S06]  /*0950*/  IMAD.WIDE.U32 R10, R11, 0x4, R8 ;  /* 0x000000040b0a7825 */ /* 0x004fcc00078e0008 */
[----:B------:R-:W0:Y:S01]  /*0960*/  LDG.E R10, desc[UR16][R10.64] ;  /* 0x000000100a0a7981 */ /* 0x000e22000c1e1900 */
[----:B---3--:R-:W-:-:S05]  /*0970*/  IMAD.WIDE R12, R15, 0x4, R12 ;  /* 0x000000040f0c7825 */ /* 0x008fca00078e020c */
[----:B------:R-:W0:Y:S01]  /*0980*/  LDG.E R6, desc[UR16][R12.64] ;  /* 0x000000100c067981 */ /* 0x000e22000c1e1900 */
[----:B------:R-:W-:Y:S02]  /*0990*/  IADD3 R9, P0, PT, R5, R4, RZ ;  /* 0x0000000405097210 */ /* 0x000fe40007f1e0ff */
[----:B------:R-:W-:Y:S02]  /*09a0*/  MOV R15, UR18 ;  /* 0x00000012000f7c02 */ /* 0x000fe40008000f00 */
[----:B------:R-:W-:Y:S02]  /*09b0*/  IADD3.X R14, PT, PT, RZ, RZ, RZ, P0, !PT ;  /* 0x000000ffff0e7210 */ /* 0x000fe400007fe4ff */
[----:B-1----:R-:W-:-:S04]  /*09c0*/  LEA R8, P0, R9, UR4, 0x2 ;  /* 0x0000000409087c11 */ /* 0x002fc8000f8010ff */
[----:B------:R-:W-:Y:S01]  /*09d0*/  LEA.HI.X R9, R9, UR5, R14, 0x2, P0 ;  /* 0x0000000509097c11 */ /* 0x000fe200080f140e */
[----:B------:R-:W-:-:S04]  /*09e0*/  IMAD.WIDE.U32 R14, R15, 0x4, R12 ;  /* 0x000000040f0e7825 */ /* 0x000fc800078e000c */
[----:B0-----:R-:W-:-:S05]  /*09f0*/  IMAD R17, R10, R6, R7 ;  /* 0x000000060a117224 */ /* 0x001fca00078e0207 */
[----:B------:R2:W-:Y:S04]  /*0a00*/  STG.E desc[UR16][R2.64], R17 ;  /* 0x0000001102007986 */ /* 0x0005e8000c101910 */
[----:B------:R-:W3:Y:S04]  /*0a10*/  LDG.E R14, desc[UR16][R14.64] ;  /* 0x000000100e0e7981 */ /* 0x000ee8000c1e1900 */
[----:B------:R-:W3:Y:S01]  /*0a20*/  LDG.E R8, desc[UR16][R8.64+0x4] ;  /* 0x0000041008087981 */ /* 0x000ee2000c1e1900 */
[----:B------:R-:W-:Y:S01]  /*0a30*/  IADD3 R4, PT, PT, R4, 0x2, RZ ;  /* 0x0000000204047810 */ /* 0x000fe20007ffe0ff */
[----:B---3--:R-:W-:-:S05]  /*0a40*/  IMAD R7, R8, R14, R17 ;  /* 0x0000000e08077224 */ /* 0x008fca00078e0211 */
[----:B------:R2:W-:Y:S02]  /*0a50*/  STG.E desc[UR16][R2.64], R7 ;  /* 0x0000000702007986 */ /* 0x0005e4000c101910 */
.L_x_3:
[----:B------:R-:W-:-:S04]  /*0a60*/  ULOP3.LUT UR4, UR18, 0x1, URZ, 0xc0, !UPT ;  /* 0x0000000112047892 */ /* 0x000fc8000f8ec0ff */
[----:B------:R-:W-:-:S06]  /*0a70*/  UISETP.NE.U32.AND UP0, UPT, UR4, 0x1, UPT ;  /* 0x000000010400788c */ /* 0x000fcc000bf05070 */
[----:B------:R-:W-:-:S13]  /*0a80*/  PLOP3.LUT P0, PT, PT, PT, UP0, 0x80, 0x8 ;  /* 0x000000000008781c */ /* 0x000fda0003f0f008 */
[----:B------:R-:W-:Y:S05]  /*0a90*/  @P0 EXIT ;  /* 0x000000000000094d */ /* 0x000fea0003800000 */
[----:B------:R-:W3:Y:S01]  /*0aa0*/  LDC.64 R8, c[0x0][0x380] ;  /* 0x0000e000ff087b82 */ /* 0x000ee20000000a00 */
[----:B------:R-:W-:Y:S01]  /*0ab0*/  IADD3 R5, PT, PT, R5, R4, RZ ;  /* 0x0000000405057210 */ /* 0x000fe20007ffe0ff */
[----:B------:R-:W-:-:S06]  /*0ac0*/  IMAD R13, R4, UR18, R0 ;  /* 0x00000012040d7c24 */ /* 0x000fcc000f8e0200 */
[----:B------:R-:W4:Y:S01]  /*0ad0*/  LDC.64 R10, c[0x0][0x388] ;  /* 0x0000e200ff0a7b82 */ /* 0x000f220000000a00 */
[----:B---3--:R-:W-:-:S06]  /*0ae0*/  IMAD.WIDE.U32 R4, R5, 0x4, R8 ;  /* 0x0000000405047825 */ /* 0x008fcc00078e0008 */
[----:B------:R-:W0:Y:S01]  /*0af0*/  LDG.E R4, desc[UR16][R4.64] ;  /* 0x0000001004047981 */ /* 0x000e22000c1e1900 */
[----:B----4-:R-:W-:-:S06]  /*0b00*/  IMAD.WIDE R8, R13, 0x4, R10 ;  /* 0x000000040d087825 */ /* 0x010fcc00078e020a */
[----:B------:R-:W0:Y:S02]  /*0b10*/  LDG.E R8, desc[UR16][R8.64] ;  /* 0x0000001008087981 */ /* 0x000e24000c1e1900 */
[----:B012---:R-:W-:-:S05]  /*0b20*/  IMAD R7, R4, R8, R7 ;  /* 0x0000000804077224 */ /* 0x007fca00078e0207 */
[----:B------:R-:W-:Y:S01]  /*0b30*/  STG.E desc[UR16][R2.64], R7 ;  /* 0x0000000702007986 */ /* 0x000fe2000c101910 */
[----:B------:R-:W-:Y:S05]  /*0b40*/  EXIT ;  /* 0x000000000000794d */ /* 0x000fea0003800000 */
.L_x_4:
[----:B------:R-:W-:-:S00]  /*0b50*/  BRA `(.L_x_4) ;  /* 0xfffffffc00fc7947 */ /* 0x000fc0000383ffff */
[----:B------:R-:W-:-:S00]  /*0b60*/  NOP ;  /* 0x0000000000007918 */ /* 0x000fc00000000000 */
        /* <DEDUP_REMOVED lines=9> */
.L_x_5:


//--------------------- .nv.shared.reserved.0     --------------------------
	.section	.nv.shared.reserved.0,"aw",@nobits
	.weak		__nv_reservedSMEM_offset_0_alias
	.size		__nv_reservedSMEM_offset_0_alias, 0, 64
	.other		__nv_reservedSMEM_offset_0_alias,@"STO_CUDA_RESERVED_SHARED STV_DEFAULT"
__nv_reservedSMEM_offset_0_alias:
	.zero		0
	.zero		64


//--------------------- .nv.constant0._Z6matmulPiS_S_i --------------------------
	.section	.nv.constant0._Z6matmulPiS_S_i,"a",@progbits
	.sectionflags	@""
	.align	4
.nv.constant0._Z6matmulPiS_S_i:
	.zero		924


//--------------------- SYMBOLS --------------------------

	.type		.nv.reservedSmem.offset0,@object
	.size		.nv.reservedSmem.offset0,0x4
